	.headerflags	@"EF_CUDA_TEXMODE_UNIFIED EF_CUDA_64BIT_ADDRESS EF_CUDA_SM89 EF_CUDA_VIRTUAL_SM(EF_CUDA_SM89)"
	.elftype	@"ET_EXEC"


//--------------------- .nv.info                  --------------------------
	.section	.nv.info,"",@"SHT_CUDA_INFO"
	.align	4


	//----- nvinfo : EIATTR_REGCOUNT
	.align		4
        /*0000*/ 	.byte	0x04, 0x2f
        /*0002*/ 	.short	(.L_1 - .L_0)
	.align		4
.L_0:
        /*0004*/ 	.word	index@(_rope_embedding_0d1d2d3d4d5d6d)
        /*0008*/ 	.word	0x0000001a


	//----- nvinfo : EIATTR_MAX_STACK_SIZE
	.align		4
.L_1:
        /*000c*/ 	.byte	0x04, 0x23
        /*000e*/ 	.short	(.L_3 - .L_2)
	.align		4
.L_2:
        /*0010*/ 	.word	index@(_rope_embedding_0d1d2d3d4d5d6d)
        /*0014*/ 	.word	0x00000000


	//----- nvinfo : EIATTR_MIN_STACK_SIZE
	.align		4
.L_3:
        /*0018*/ 	.byte	0x04, 0x12
        /*001a*/ 	.short	(.L_5 - .L_4)
	.align		4
.L_4:
        /*001c*/ 	.word	index@(_rope_embedding_0d1d2d3d4d5d6d)
        /*0020*/ 	.word	0x00000000


	//----- nvinfo : EIATTR_FRAME_SIZE
	.align		4
.L_5:
        /*0024*/ 	.byte	0x04, 0x11
        /*0026*/ 	.short	(.L_7 - .L_6)
	.align		4
.L_6:
        /*0028*/ 	.word	index@(_rope_embedding_0d1d2d3d4d5d6d)
        /*002c*/ 	.word	0x00000000
.L_7:


//--------------------- .nv.info._rope_embedding_0d1d2d3d4d5d6d --------------------------
	.section	.nv.info._rope_embedding_0d1d2d3d4d5d6d,"",@"SHT_CUDA_INFO"
	.align	4


	//----- nvinfo : EIATTR_CUDA_API_VERSION
	.align		4
        /*0000*/ 	.byte	0x04, 0x37
        /*0002*/ 	.short	(.L_9 - .L_8)
.L_8:
        /*0004*/ 	.word	0x00000079


	//----- nvinfo : EIATTR_PARAM_CBANK
	.align		4
.L_9:
        /*0008*/ 	.byte	0x04, 0x0a
        /*000a*/ 	.short	(.L_11 - .L_10)
	.align		4
.L_10:
        /*000c*/ 	.word	index@(.nv.constant0._rope_embedding_0d1d2d3d4d5d6d)
        /*0010*/ 	.short	0x0160
        /*0012*/ 	.short	0x0030


	//----- nvinfo : EIATTR_CBANK_PARAM_SIZE
	.align		4
.L_11:
        /*0014*/ 	.byte	0x03, 0x19
        /*0016*/ 	.short	0x0030


	//----- nvinfo : EIATTR_KPARAM_INFO
	.align		4
        /*0018*/ 	.byte	0x04, 0x17
        /*001a*/ 	.short	(.L_13 - .L_12)
.L_12:
        /*001c*/ 	.word	0x00000000
        /*0020*/ 	.short	0x0006
        /*0022*/ 	.short	0x002c
        /*0024*/ 	.byte	0x00, 0xf0, 0x11, 0x00


	//----- nvinfo : EIATTR_KPARAM_INFO
	.align		4
.L_13:
        /*0028*/ 	.byte	0x04, 0x17
        /*002a*/ 	.short	(.L_15 - .L_14)
.L_14:
        /*002c*/ 	.word	0x00000000
        /*0030*/ 	.short	0x0005
        /*0032*/ 	.short	0x0028
        /*0034*/ 	.byte	0x00, 0xf0, 0x11, 0x00


	//----- nvinfo : EIATTR_KPARAM_INFO
	.align		4
.L_15:
        /*0038*/ 	.byte	0x04, 0x17
        /*003a*/ 	.short	(.L_17 - .L_16)
.L_16:
        /*003c*/ 	.word	0x00000000
        /*0040*/ 	.short	0x0004
        /*0042*/ 	.short	0x0020
        /*0044*/ 	.byte	0x00, 0xf0, 0x21, 0x00


	//----- nvinfo : EIATTR_KPARAM_INFO
	.align		4
.L_17:
        /*0048*/ 	.byte	0x04, 0x17
        /*004a*/ 	.short	(.L_19 - .L_18)
.L_18:
        /*004c*/ 	.word	0x00000000
        /*0050*/ 	.short	0x0003
        /*0052*/ 	.short	0x0018
        /*0054*/ 	.byte	0x00, 0xf0, 0x11, 0x00


	//----- nvinfo : EIATTR_KPARAM_INFO
	.align		4
.L_19:
        /*0058*/ 	.byte	0x04, 0x17
        /*005a*/ 	.short	(.L_21 - .L_20)
.L_20:
        /*005c*/ 	.word	0x00000000
        /*0060*/ 	.short	0x0002
        /*0062*/ 	.short	0x0010
        /*0064*/ 	.byte	0x00, 0xf0, 0x21, 0x00


	//----- nvinfo : EIATTR_KPARAM_INFO
	.align		4
.L_21:
        /*0068*/ 	.byte	0x04, 0x17
        /*006a*/ 	.short	(.L_23 - .L_22)
.L_22:
        /*006c*/ 	.word	0x00000000
        /*0070*/ 	.short	0x0001
        /*0072*/ 	.short	0x0008
        /*0074*/ 	.byte	0x00, 0xf0, 0x11, 0x00


	//----- nvinfo : EIATTR_KPARAM_INFO
	.align		4
.L_23:
        /*0078*/ 	.byte	0x04, 0x17
        /*007a*/ 	.short	(.L_25 - .L_24)
.L_24:
        /*007c*/ 	.word	0x00000000
        /*0080*/ 	.short	0x0000
        /*0082*/ 	.short	0x0000
        /*0084*/ 	.byte	0x00, 0xf0, 0x21, 0x00


	//----- nvinfo : EIATTR_MAXREG_COUNT
	.align		4
.L_25:
        /*0088*/ 	.byte	0x03, 0x1b
        /*008a*/ 	.short	0x00ff


	//----- nvinfo : EIATTR_EXIT_INSTR_OFFSETS
	.align		4
        /*008c*/ 	.byte	0x04, 0x1c
        /*008e*/ 	.short	(.L_27 - .L_26)


	//   ....[0]....
.L_26:
        /*0090*/ 	.word	0x00000180


	//   ....[1]....
        /*0094*/ 	.word	0x000009e0


	//   ....[2]....
        /*0098*/ 	.word	0x00000ad0


	//   ....[3]....
        /*009c*/ 	.word	0x00000af0


	//----- nvinfo : EIATTR_MAX_THREADS
	.align		4
.L_27:
        /*00a0*/ 	.byte	0x04, 0x05
        /*00a2*/ 	.short	(.L_29 - .L_28)
.L_28:
        /*00a4*/ 	.word	0x00000080
        /*00a8*/ 	.word	0x00000001
        /*00ac*/ 	.word	0x00000001
.L_29:


//--------------------- .nv.constant0._rope_embedding_0d1d2d3d4d5d6d --------------------------
	.section	.nv.constant0._rope_embedding_0d1d2d3d4d5d6d,"a",@progbits
	.align	4
.nv.constant0._rope_embedding_0d1d2d3d4d5d6d:
	.zero		400


//--------------------- .text._rope_embedding_0d1d2d3d4d5d6d --------------------------
	.section	.text._rope_embedding_0d1d2d3d4d5d6d,"ax",@progbits
	.sectioninfo	@"SHI_REGISTERS=26"
	.align	128
        .global         _rope_embedding_0d1d2d3d4d5d6d
        .type           _rope_embedding_0d1d2d3d4d5d6d,@function
        .size           _rope_embedding_0d1d2d3d4d5d6d,(.L_x_4 - _rope_embedding_0d1d2d3d4d5d6d)
        .other          _rope_embedding_0d1d2d3d4d5d6d,@"STO_CUDA_ENTRY STV_DEFAULT"
_rope_embedding_0d1d2d3d4d5d6d:
.text._rope_embedding_0d1d2d3d4d5d6d:
[----:B------:R-:W-:-:S02]  /*0000*/  IMAD.MOV.U32 R1, RZ, RZ, c[0x0][0x28] ;  /* 0x00000a00ff017624 */ /* 0x000fc400078e00ff */
[----:B------:R-:W-:Y:S01]  /*0010*/  IABS R5, c[0x0][0x18c] ;  /* 0x0000630000057a13 */ /* 0x000fe20000000000 */
[----:B------:R-:W0:Y:S03]  /*0020*/  S2R R11, SR_CTAID.X ;  /* 0x00000000000b7919 */ /* 0x000e260000002500 */
[----:B------:R-:W1:Y:S01]  /*0030*/  I2F.RP R0, R5 ;  /* 0x0000000500007306 */ /* 0x000e620000209400 */
[----:B------:R-:W2:Y:S07]  /*0040*/  S2R R8, SR_CTAID.Y ;  /* 0x0000000000087919 */ /* 0x000eae0000002600 */
[----:B-1----:R-:W1:Y:S01]  /*0050*/  MUFU.RCP R0, R0 ;  /* 0x0000000000007308 */ /* 0x002e620000001000 */
[----:B0-----:R-:W-:-:S02]  /*0060*/  ISETP.GE.AND P2, PT, R11, RZ, PT ;  /* 0x000000ff0b00720c */ /* 0x001fc40003f46270 */
[----:B-1----:R-:W-:Y:S02]  /*0070*/  IADD3 R2, R0, 0xffffffe, RZ ;  /* 0x0ffffffe00027810 */ /* 0x002fe40007ffe0ff */
[----:B------:R-:W-:-:S03]  /*0080*/  IABS R0, R11 ;  /* 0x0000000b00007213 */ /* 0x000fc60000000000 */
[----:B------:R0:W1:Y:S02]  /*0090*/  F2I.FTZ.U32.TRUNC.NTZ R3, R2 ;  /* 0x0000000200037305 */ /* 0x000064000021f000 */
[----:B0-----:R-:W-:Y:S02]  /*00a0*/  IMAD.MOV.U32 R2, RZ, RZ, RZ ;  /* 0x000000ffff027224 */ /* 0x001fe400078e00ff */
[----:B-1----:R-:W-:-:S04]  /*00b0*/  IMAD.MOV R4, RZ, RZ, -R3 ;  /* 0x000000ffff047224 */ /* 0x002fc800078e0a03 */
[----:B------:R-:W-:-:S04]  /*00c0*/  IMAD R7, R4, R5, RZ ;  /* 0x0000000504077224 */ /* 0x000fc800078e02ff */
[----:B------:R-:W-:-:S06]  /*00d0*/  IMAD.HI.U32 R3, R3, R7, R2 ;  /* 0x0000000703037227 */ /* 0x000fcc00078e0002 */
[----:B------:R-:W-:-:S04]  /*00e0*/  IMAD.HI.U32 R3, R3, R0, RZ ;  /* 0x0000000003037227 */ /* 0x000fc800078e00ff */
[----:B------:R-:W-:-:S04]  /*00f0*/  IMAD.MOV R3, RZ, RZ, -R3 ;  /* 0x000000ffff037224 */ /* 0x000fc800078e0a03 */
[----:B------:R-:W-:Y:S02]  /*0100*/  IMAD R2, R5, R3, R0 ;  /* 0x0000000305027224 */ /* 0x000fe400078e0200 */
[----:B--2---:R-:W-:-:S03]  /*0110*/  IMAD.SHL.U32 R3, R8, 0x4, RZ ;  /* 0x0000000408037824 */ /* 0x004fc600078e00ff */
[----:B------:R-:W-:Y:S02]  /*0120*/  ISETP.GT.U32.AND P0, PT, R5, R2, PT ;  /* 0x000000020500720c */ /* 0x000fe40003f04070 */
[----:B------:R-:W-:-:S04]  /*0130*/  IADD3 R0, R3, 0x4, RZ ;  /* 0x0000000403007810 */ /* 0x000fc80007ffe0ff */
[----:B------:R-:W-:-:S04]  /*0140*/  IMNMX R0, R0, 0x8, PT ;  /* 0x0000000800007817 */ /* 0x000fc80003800200 */
[----:B------:R-:W-:-:S03]  /*0150*/  ISETP.GE.AND P3, PT, R3, R0, PT ;  /* 0x000000000300720c */ /* 0x000fc60003f66270 */
[----:B------:R-:W-:-:S05]  /*0160*/  @!P0 IMAD.IADD R2, R2, 0x1, -R5 ;  /* 0x0000000102028824 */ /* 0x000fca00078e0a05 */
[----:B------:R-:W-:-:S05]  /*0170*/  ISETP.GT.U32.AND P1, PT, R5, R2, PT ;  /* 0x000000020500720c */ /* 0x000fca0003f24070 */
[----:B------:R-:W-:Y:S08]  /*0180*/  @P3 EXIT ;  /* 0x000000000000394d */ /* 0x000ff00003800000 */
[----:B------:R-:W0:Y:S01]  /*0190*/  S2R R12, SR_TID.X ;  /* 0x00000000000c7919 */ /* 0x000e220000002100 */
[----:B------:R-:W-:Y:S01]  /*01a0*/  ISETP.NE.AND P0, PT, RZ, c[0x0][0x18c], PT ;  /* 0x00006300ff007a0c */ /* 0x000fe20003f05270 */
[----:B------:R-:W-:Y:S01]  /*01b0*/  @!P1 IMAD.IADD R2, R2, 0x1, -R5 ;  /* 0x0000000102029824 */ /* 0x000fe200078e0a05 */
[----:B------:R-:W-:Y:S01]  /*01c0*/  ULDC.64 UR4, c[0x0][0x118] ;  /* 0x0000460000047ab9 */ /* 0x000fe20000000a00 */
[----:B------:R-:W-:Y:S02]  /*01d0*/  IMAD.IADD R10, R0, 0x1, -R3 ;  /* 0x00000001000a7824 */ /* 0x000fe400078e0a03 */
[----:B------:R-:W-:Y:S02]  /*01e0*/  IMAD.MOV.U32 R4, RZ, RZ, R2 ;  /* 0x000000ffff047224 */ /* 0x000fe400078e0002 */
[----:B------:R-:W-:Y:S01]  /*01f0*/  IMAD.MOV.U32 R2, RZ, RZ, 0x2 ;  /* 0x00000002ff027424 */ /* 0x000fe200078e00ff */
[----:B------:R-:W-:Y:S01]  /*0200*/  ISETP.GT.AND P1, PT, R10, 0x3, PT ;  /* 0x000000030a00780c */ /* 0x000fe20003f24270 */
[----:B------:R-:W-:-:S02]  /*0210*/  @!P2 IMAD.MOV R4, RZ, RZ, -R4 ;  /* 0x000000ffff04a224 */ /* 0x000fc400078e0a04 */
[----:B------:R-:W-:Y:S02]  /*0220*/  IMAD.SHL.U32 R8, R8, 0x200, RZ ;  /* 0x0000020008087824 */ /* 0x000fe400078e00ff */
[----:B------:R-:W-:Y:S02]  /*0230*/  @!P0 LOP3.LUT R4, RZ, c[0x0][0x18c], RZ, 0x33, !PT ;  /* 0x00006300ff048a12 */ /* 0x000fe400078e33ff */
[----:B------:R-:W-:-:S03]  /*0240*/  IMAD R8, R11, c[0x0][0x168], R8 ;  /* 0x00005a000b087a24 */ /* 0x000fc600078e0208 */
[C---:B------:R-:W-:Y:S02]  /*0250*/  IMAD R7, R4.reuse, c[0x0][0x178], RZ ;  /* 0x00005e0004077a24 */ /* 0x040fe400078e02ff */
[----:B------:R-:W-:Y:S02]  /*0260*/  IMAD R5, R4, c[0x0][0x188], RZ ;  /* 0x0000620004057a24 */ /* 0x000fe400078e02ff */
[----:B------:R-:W-:Y:S01]  /*0270*/  IMAD.WIDE R6, R7, R2, c[0x0][0x170] ;  /* 0x00005c0007067625 */ /* 0x000fe200078e0202 */
[----:B0-----:R-:W-:-:S03]  /*0280*/  LOP3.LUT R9, R12, 0x3f, RZ, 0xc0, !PT ;  /* 0x0000003f0c097812 */ /* 0x001fc600078ec0ff */
[----:B------:R-:W-:-:S04]  /*0290*/  IMAD.WIDE R4, R5, R2, c[0x0][0x180] ;  /* 0x0000600005047625 */ /* 0x000fc800078e0202 */
[----:B------:R-:W-:-:S04]  /*02a0*/  IMAD.WIDE.U32 R6, R9, 0x2, R6 ;  /* 0x0000000209067825 */ /* 0x000fc800078e0006 */
[C---:B------:R-:W-:Y:S02]  /*02b0*/  IMAD.WIDE.U32 R10, R9.reuse, 0x2, R4 ;  /* 0x00000002090a7825 */ /* 0x040fe400078e0004 */
[----:B------:R0:W5:Y:S01]  /*02c0*/  LDG.E.U16 R7, [R6.64] ;  /* 0x0000000406077981 */ /* 0x000162000c1e1500 */
[----:B------:R-:W-:Y:S01]  /*02d0*/  PLOP3.LUT P0, PT, PT, PT, PT, 0x80, 0x0 ;  /* 0x000000000000781c */ /* 0x000fe20003f0f070 */
[----:B------:R-:W-:Y:S02]  /*02e0*/  IMAD.IADD R9, R9, 0x1, R8 ;  /* 0x0000000109097824 */ /* 0x000fe400078e0208 */
[----:B------:R0:W5:Y:S01]  /*02f0*/  LDG.E.U16 R4, [R10.64] ;  /* 0x000000040a047981 */ /* 0x000162000c1e1500 */
[----:B------:R-:W-:Y:S01]  /*0300*/  LOP3.LUT R5, R12, 0x40, RZ, 0xc0, !PT ;  /* 0x000000400c057812 */ /* 0x000fe200078ec0ff */
[----:B------:R-:W-:Y:S05]  /*0310*/  @!P1 BRA `(.L_x_0) ;  /* 0x0000045000009947 */ /* 0x000fea0003800000 */
[----:B------:R-:W-:Y:S02]  /*0320*/  ISETP.NE.AND P1, PT, R5, RZ, PT ;  /* 0x000000ff0500720c */ /* 0x000fe40003f25270 */
[----:B------:R-:W-:-:S02]  /*0330*/  PLOP3.LUT P0, PT, PT, PT, PT, 0x8, 0x0 ;  /* 0x000000000000781c */ /* 0x000fc40003f0e170 */
[----:B0-----:R-:W-:-:S02]  /*0340*/  IADD3 R6, R0, -0x3, RZ ;  /* 0xfffffffd00067810 */ /* 0x001fc40007ffe0ff */
.L_x_1:
[C---:B------:R-:W-:Y:S01]  /*0350*/  IADD3 R17, R9.reuse, 0x40, RZ ;  /* 0x0000004009117810 */ /* 0x040fe20007ffe0ff */
[----:B0-----:R-:W-:-:S04]  /*0360*/  IMAD.WIDE R10, R9, R2, c[0x0][0x160] ;  /* 0x00005800090a7625 */ /* 0x001fc800078e0202 */
[----:B------:R-:W-:Y:S01]  /*0370*/  IMAD.WIDE R16, R17, R2, c[0x0][0x160] ;  /* 0x0000580011107625 */ /* 0x000fe200078e0202 */
[----:B------:R-:W2:Y:S04]  /*0380*/  LDG.E.U16 R13, [R10.64] ;  /* 0x000000040a0d7981 */ /* 0x000ea8000c1e1500 */
[----:B------:R-:W3:Y:S01]  /*0390*/  LDG.E.U16 R18, [R16.64] ;  /* 0x0000000410127981 */ /* 0x000ee2000c1e1500 */
[----:B-----5:R-:W-:Y:S02]  /*03a0*/  PRMT R8, R7, 0x5410, R4 ;  /* 0x0000541007087816 */ /* 0x020fe40000000004 */
[----:B------:R-:W-:Y:S01]  /*03b0*/  IADD3 R15, R9, 0xc0, RZ ;  /* 0x000000c0090f7810 */ /* 0x000fe20007ffe0ff */
[----:B--2---:R-:W-:Y:S01]  /*03c0*/  HFMA2.BF16_V2 R14, R13.H0_H0, R4.H0_H0, -RZ.H0_H0 ;  /* 0x200000040d0e7231 */ /* 0x004fe200003408ff */
[----:B---3--:R-:W-:-:S05]  /*03d0*/  PRMT R13, R13, 0x5410, R18 ;  /* 0x000054100d0d7816 */ /* 0x008fca0000000012 */
[----:B------:R-:W-:Y:S02]  /*03e0*/  HFMA2.BF16_V2 R12, R13, R8, -RZ.H0_H0 ;  /* 0x000000080d0c7231 */ /* 0x000fe400003400ff */
[----:B------:R-:W-:Y:S02]  /*03f0*/  HFMA2.BF16_V2 R13, R18.H0_H0, R7.H0_H0, -RZ.H0_H0 ;  /* 0x20000007120d7231 */ /* 0x000fe400003408ff */
[----:B------:R-:W-:Y:S02]  /*0400*/  HFMA2.BF16_V2 R12, R12.H1_H1, -1, -1, R12.H0_H0 ;  /* 0xbf80bf800c0c7831 */ /* 0x000fe40000240c0c */
[----:B------:R-:W-:Y:S01]  /*0410*/  HFMA2.BF16_V2 R14, R13.H0_H0, 1, 1, R14.H0_H0 ;  /* 0x3f803f800d0e7831 */ /* 0x000fe2000024080e */
[----:B------:R-:W-:Y:S02]  /*0420*/  IADD3 R13, R9, 0x80, RZ ;  /* 0x00000080090d7810 */ /* 0x000fe40007ffe0ff */
[----:B------:R-:W-:Y:S02]  /*0430*/  PRMT R21, R12, 0x7610, R21 ;  /* 0x000076100c157816 */ /* 0x000fe40000000015 */
[----:B------:R-:W-:Y:S01]  /*0440*/  PRMT R22, R14, 0x7610, R22 ;  /* 0x000076100e167816 */ /* 0x000fe20000000016 */
[----:B------:R-:W-:-:S02]  /*0450*/  IMAD.WIDE R12, R13, R2, c[0x0][0x160] ;  /* 0x000058000d0c7625 */ /* 0x000fc400078e0202 */
[----:B------:R0:W-:Y:S02]  /*0460*/  @!P1 STG.E.U16 [R10.64], R21 ;  /* 0x000000150a009986 */ /* 0x0001e4000c101504 */
[----:B------:R-:W-:Y:S02]  /*0470*/  IMAD.WIDE R14, R15, R2, c[0x0][0x160] ;  /* 0x000058000f0e7625 */ /* 0x000fe400078e0202 */
[----:B------:R1:W-:Y:S04]  /*0480*/  @!P1 STG.E.U16 [R16.64], R22 ;  /* 0x0000001610009986 */ /* 0x0003e8000c101504 */
[----:B------:R-:W2:Y:S04]  /*0490*/  LDG.E.U16 R19, [R12.64] ;  /* 0x000000040c137981 */ /* 0x000ea8000c1e1500 */
[----:B------:R-:W0:Y:S01]  /*04a0*/  LDG.E.U16 R20, [R14.64] ;  /* 0x000000040e147981 */ /* 0x000e22000c1e1500 */
[----:B--2---:R-:W-:Y:S01]  /*04b0*/  HFMA2.BF16_V2 R18, R19.H0_H0, R4.H0_H0, -RZ.H0_H0 ;  /* 0x2000000413127231 */ /* 0x004fe200003408ff */
[----:B0-----:R-:W-:Y:S01]  /*04c0*/  PRMT R11, R19, 0x5410, R20 ;  /* 0x00005410130b7816 */ /* 0x001fe20000000014 */
[----:B-1----:R-:W-:-:S04]  /*04d0*/  HFMA2.BF16_V2 R17, R20.H0_H0, R7.H0_H0, -RZ.H0_H0 ;  /* 0x2000000714117231 */ /* 0x002fc800003408ff */
[----:B------:R-:W-:Y:S02]  /*04e0*/  HFMA2.BF16_V2 R11, R11, R8, -RZ.H0_H0 ;  /* 0x000000080b0b7231 */ /* 0x000fe400003400ff */
[----:B------:R-:W-:Y:S01]  /*04f0*/  HFMA2.BF16_V2 R18, R17.H0_H0, 1, 1, R18.H0_H0 ;  /* 0x3f803f8011127831 */ /* 0x000fe20000240812 */
[C---:B------:R-:W-:Y:S01]  /*0500*/  IADD3 R17, R9.reuse, 0x140, RZ ;  /* 0x0000014009117810 */ /* 0x040fe20007ffe0ff */
[----:B------:R-:W-:Y:S01]  /*0510*/  HFMA2.BF16_V2 R19, R11.H1_H1, -1, -1, R11.H0_H0 ;  /* 0xbf80bf800b137831 */ /* 0x000fe20000240c0b */
[----:B------:R-:W-:Y:S02]  /*0520*/  IADD3 R11, R9, 0x100, RZ ;  /* 0x00000100090b7810 */ /* 0x000fe40007ffe0ff */
[----:B------:R-:W-:Y:S01]  /*0530*/  PRMT R22, R18, 0x7610, R22 ;  /* 0x0000761012167816 */ /* 0x000fe20000000016 */
[----:B------:R-:W-:Y:S01]  /*0540*/  IMAD.WIDE R16, R17, R2, c[0x0][0x160] ;  /* 0x0000580011107625 */ /* 0x000fe200078e0202 */
[----:B------:R-:W-:-:S03]  /*0550*/  PRMT R21, R19, 0x7610, R21 ;  /* 0x0000761013157816 */ /* 0x000fc60000000015 */
[----:B------:R-:W-:Y:S02]  /*0560*/  IMAD.WIDE R10, R11, R2, c[0x0][0x160] ;  /* 0x000058000b0a7625 */ /* 0x000fe400078e0202 */
[----:B------:R0:W-:Y:S04]  /*0570*/  @!P1 STG.E.U16 [R12.64], R21 ;  /* 0x000000150c009986 */ /* 0x0001e8000c101504 */
[----:B------:R1:W-:Y:S04]  /*0580*/  @!P1 STG.E.U16 [R14.64], R22 ;  /* 0x000000160e009986 */ /* 0x0003e8000c101504 */
[----:B------:R-:W2:Y:S04]  /*0590*/  LDG.E.U16 R19, [R10.64] ;  /* 0x000000040a137981 */ /* 0x000ea8000c1e1500 */
[----:B------:R-:W3:Y:S01]  /*05a0*/  LDG.E.U16 R20, [R16.64] ;  /* 0x0000000410147981 */ /* 0x000ee2000c1e1500 */
[----:B0-----:R-:W-:Y:S01]  /*05b0*/  IADD3 R21, R9, 0x1c0, RZ ;  /* 0x000001c009157810 */ /* 0x001fe20007ffe0ff */
[----:B--2---:R-:W-:Y:S01]  /*05c0*/  HFMA2.BF16_V2 R18, R19.H0_H0, R4.H0_H0, -RZ.H0_H0 ;  /* 0x2000000413127231 */ /* 0x004fe200003408ff */
[----:B---3--:R-:W-:Y:S01]  /*05d0*/  PRMT R13, R19, 0x5410, R20 ;  /* 0x00005410130d7816 */ /* 0x008fe20000000014 */
[----:B-1----:R-:W-:Y:S01]  /*05e0*/  HFMA2.BF16_V2 R15, R20.H0_H0, R7.H0_H0, -RZ.H0_H0 ;  /* 0x20000007140f7231 */ /* 0x002fe200003408ff */
[----:B------:R-:W-:-:S03]  /*05f0*/  IADD3 R19, R9, 0x180, RZ ;  /* 0x0000018009137810 */ /* 0x000fc60007ffe0ff */
[----:B------:R-:W-:Y:S02]  /*0600*/  HFMA2.BF16_V2 R13, R13, R8, -RZ.H0_H0 ;  /* 0x000000080d0d7231 */ /* 0x000fe400003400ff */
[----:B------:R-:W-:Y:S02]  /*0610*/  HFMA2.BF16_V2 R15, R15.H0_H0, 1, 1, R18.H0_H0 ;  /* 0x3f803f800f0f7831 */ /* 0x000fe40000240812 */
[----:B------:R-:W-:-:S03]  /*0620*/  HFMA2.BF16_V2 R13, R13.H1_H1, -1, -1, R13.H0_H0 ;  /* 0xbf80bf800d0d7831 */ /* 0x000fc60000240c0d */
[----:B------:R-:W-:Y:S01]  /*0630*/  PRMT R22, R15, 0x7610, R22 ;  /* 0x000076100f167816 */ /* 0x000fe20000000016 */
[----:B------:R-:W-:Y:S01]  /*0640*/  IMAD.WIDE R14, R21, R2, c[0x0][0x160] ;  /* 0x00005800150e7625 */ /* 0x000fe200078e0202 */
[----:B------:R-:W-:-:S03]  /*0650*/  PRMT R20, R13, 0x7610, R20 ;  /* 0x000076100d147816 */ /* 0x000fc60000000014 */
[----:B------:R-:W-:Y:S02]  /*0660*/  IMAD.WIDE R12, R19, R2, c[0x0][0x160] ;  /* 0x00005800130c7625 */ /* 0x000fe400078e0202 */
[----:B------:R-:W-:Y:S04]  /*0670*/  @!P1 STG.E.U16 [R10.64], R20 ;  /* 0x000000140a009986 */ /* 0x000fe8000c101504 */
[----:B------:R0:W-:Y:S04]  /*0680*/  @!P1 STG.E.U16 [R16.64], R22 ;  /* 0x0000001610009986 */ /* 0x0001e8000c101504 */
[----:B------:R-:W0:Y:S04]  /*0690*/  LDG.E.U16 R19, [R12.64] ;  /* 0x000000040c137981 */ /* 0x000e28000c1e1500 */
[----:B------:R-:W2:Y:S01]  /*06a0*/  LDG.E.U16 R18, [R14.64] ;  /* 0x000000040e127981 */ /* 0x000ea2000c1e1500 */
[----:B------:R-:W-:-:S02]  /*06b0*/  IADD3 R3, R3, 0x4, RZ ;  /* 0x0000000403037810 */ /* 0x000fc40007ffe0ff */
[----:B------:R-:W-:Y:S02]  /*06c0*/  IADD3 R9, R9, 0x200, RZ ;  /* 0x0000020009097810 */ /* 0x000fe40007ffe0ff */
[----:B------:R-:W-:Y:S01]  /*06d0*/  ISETP.GE.AND P2, PT, R3, R6, PT ;  /* 0x000000060300720c */ /* 0x000fe20003f46270 */
[----:B0-----:R-:W-:Y:S01]  /*06e0*/  HFMA2.BF16_V2 R17, R19.H0_H0, R4.H0_H0, -RZ.H0_H0 ;  /* 0x2000000413117231 */ /* 0x001fe200003408ff */
[----:B--2---:R-:W-:Y:S01]  /*06f0*/  PRMT R19, R19, 0x5410, R18 ;  /* 0x0000541013137816 */ /* 0x004fe20000000012 */
[----:B------:R-:W-:-:S04]  /*0700*/  HFMA2.BF16_V2 R11, R18.H0_H0, R7.H0_H0, -RZ.H0_H0 ;  /* 0x20000007120b7231 */ /* 0x000fc800003408ff */
[----:B------:R-:W-:Y:S02]  /*0710*/  HFMA2.BF16_V2 R8, R19, R8, -RZ.H0_H0 ;  /* 0x0000000813087231 */ /* 0x000fe400003400ff */
[----:B------:R-:W-:Y:S02]  /*0720*/  HFMA2.BF16_V2 R11, R11.H0_H0, 1, 1, R17.H0_H0 ;  /* 0x3f803f800b0b7831 */ /* 0x000fe40000240811 */
[----:B------:R-:W-:-:S05]  /*0730*/  HFMA2.BF16_V2 R8, R8.H1_H1, -1, -1, R8.H0_H0 ;  /* 0xbf80bf8008087831 */ /* 0x000fca0000240c08 */
[----:B------:R0:W-:Y:S04]  /*0740*/  @!P1 STG.E.U16 [R12.64], R8 ;  /* 0x000000080c009986 */ /* 0x0001e8000c101504 */
[----:B------:R0:W-:Y:S01]  /*0750*/  @!P1 STG.E.U16 [R14.64], R11 ;  /* 0x0000000b0e009986 */ /* 0x0001e2000c101504 */
[----:B------:R-:W-:Y:S05]  /*0760*/  @!P2 BRA `(.L_x_1) ;  /* 0xfffffbe00000a947 */ /* 0x000fea000383ffff */
.L_x_0:
[----:B0-----:R-:W-:-:S05]  /*0770*/  IMAD.IADD R6, R0, 0x1, -R3 ;  /* 0x0000000100067824 */ /* 0x001fca00078e0a03 */
[----:B------:R-:W-:-:S13]  /*0780*/  ISETP.GT.AND P1, PT, R6, 0x1, PT ;  /* 0x000000010600780c */ /* 0x000fda0003f24270 */
[----:B------:R-:W-:Y:S05]  /*0790*/  @!P1 BRA `(.L_x_2) ;  /* 0x0000023000009947 */ /* 0x000fea0003800000 */
[C---:B------:R-:W-:Y:S01]  /*07a0*/  IADD3 R13, R9.reuse, 0x40, RZ ;  /* 0x00000040090d7810 */ /* 0x040fe20007ffe0ff */
[----:B------:R-:W-:-:S04]  /*07b0*/  IMAD.WIDE R10, R9, R2, c[0x0][0x160] ;  /* 0x00005800090a7625 */ /* 0x000fc800078e0202 */
[----:B------:R-:W-:Y:S01]  /*07c0*/  IMAD.WIDE R12, R13, R2, c[0x0][0x160] ;  /* 0x000058000d0c7625 */ /* 0x000fe200078e0202 */
[----:B------:R-:W2:Y:S04]  /*07d0*/  LDG.E.U16 R15, [R10.64] ;  /* 0x000000040a0f7981 */ /* 0x000ea8000c1e1500 */
[----:B------:R-:W3:Y:S01]  /*07e0*/  LDG.E.U16 R8, [R12.64] ;  /* 0x000000040c087981 */ /* 0x000ee2000c1e1500 */
[----:B-----5:R-:W-:Y:S02]  /*07f0*/  PRMT R23, R7, 0x5410, R4 ;  /* 0x0000541007177816 */ /* 0x020fe40000000004 */
[----:B------:R-:W-:Y:S02]  /*0800*/  ISETP.NE.AND P0, PT, R5, RZ, PT ;  /* 0x000000ff0500720c */ /* 0x000fe40003f05270 */
[----:B------:R-:W-:-:S02]  /*0810*/  IADD3 R19, R9, 0x80, RZ ;  /* 0x0000008009137810 */ /* 0x000fc40007ffe0ff */
[----:B------:R-:W-:-:S05]  /*0820*/  IADD3 R17, R9, 0xc0, RZ ;  /* 0x000000c009117810 */ /* 0x000fca0007ffe0ff */
[----:B------:R-:W-:Y:S01]  /*0830*/  IMAD.WIDE R16, R17, R2, c[0x0][0x160] ;  /* 0x0000580011107625 */ /* 0x000fe200078e0202 */
[----:B--2---:R-:W-:Y:S01]  /*0840*/  HFMA2.BF16_V2 R14, R15.H0_H0, R4.H0_H0, -RZ.H0_H0 ;  /* 0x200000040f0e7231 */ /* 0x004fe200003408ff */
[----:B---3--:R-:W-:Y:S01]  /*0850*/  PRMT R6, R15, 0x5410, R8 ;  /* 0x000054100f067816 */ /* 0x008fe20000000008 */
[----:B------:R-:W-:-:S04]  /*0860*/  HFMA2.BF16_V2 R8, R8.H0_H0, R7.H0_H0, -RZ.H0_H0 ;  /* 0x2000000708087231 */ /* 0x000fc800003408ff */
[----:B------:R-:W-:Y:S02]  /*0870*/  HFMA2.BF16_V2 R6, R6, R23, -RZ.H0_H0 ;  /* 0x0000001706067231 */ /* 0x000fe400003400ff */
[----:B------:R-:W-:Y:S01]  /*0880*/  HFMA2.BF16_V2 R8, R8.H0_H0, 1, 1, R14.H0_H0 ;  /* 0x3f803f8008087831 */ /* 0x000fe2000024080e */
[----:B------:R-:W-:Y:S01]  /*0890*/  IMAD.WIDE R14, R19, R2, c[0x0][0x160] ;  /* 0x00005800130e7625 */ /* 0x000fe200078e0202 */
[----:B------:R-:W-:-:S03]  /*08a0*/  HFMA2.BF16_V2 R6, R6.H1_H1, -1, -1, R6.H0_H0 ;  /* 0xbf80bf8006067831 */ /* 0x000fc60000240c06 */
[----:B------:R-:W-:Y:S02]  /*08b0*/  PRMT R20, R8, 0x7610, R20 ;  /* 0x0000761008147816 */ /* 0x000fe40000000014 */
[----:B------:R-:W-:-:S05]  /*08c0*/  PRMT R18, R6, 0x7610, R18 ;  /* 0x0000761006127816 */ /* 0x000fca0000000012 */
[----:B------:R0:W-:Y:S04]  /*08d0*/  @!P0 STG.E.U16 [R10.64], R18 ;  /* 0x000000120a008986 */ /* 0x0001e8000c101504 */
[----:B------:R0:W-:Y:S04]  /*08e0*/  @!P0 STG.E.U16 [R12.64], R20 ;  /* 0x000000140c008986 */ /* 0x0001e8000c101504 */
[----:B------:R-:W2:Y:S04]  /*08f0*/  LDG.E.U16 R21, [R14.64] ;  /* 0x000000040e157981 */ /* 0x000ea8000c1e1500 */
[----:B------:R-:W3:Y:S01]  /*0900*/  LDG.E.U16 R8, [R16.64] ;  /* 0x0000000410087981 */ /* 0x000ee2000c1e1500 */
[----:B------:R-:W-:-:S04]  /*0910*/  IADD3 R3, R3, 0x1, RZ ;  /* 0x0000000103037810 */ /* 0x000fc80007ffe0ff */
[----:B------:R-:W-:Y:S01]  /*0920*/  IADD3 R3, R3, 0x1, RZ ;  /* 0x0000000103037810 */ /* 0x000fe20007ffe0ff */
[----:B--2---:R-:W-:Y:S01]  /*0930*/  HFMA2.BF16_V2 R9, R21.H0_H0, R4.H0_H0, -RZ.H0_H0 ;  /* 0x2000000415097231 */ /* 0x004fe200003408ff */
[----:B---3--:R-:W-:Y:S01]  /*0940*/  PRMT R6, R21, 0x5410, R8 ;  /* 0x0000541015067816 */ /* 0x008fe20000000008 */
[----:B------:R-:W-:-:S04]  /*0950*/  HFMA2.BF16_V2 R8, R8.H0_H0, R7.H0_H0, -RZ.H0_H0 ;  /* 0x2000000708087231 */ /* 0x000fc800003408ff */
[----:B------:R-:W-:Y:S02]  /*0960*/  HFMA2.BF16_V2 R6, R6, R23, -RZ.H0_H0 ;  /* 0x0000001706067231 */ /* 0x000fe400003400ff */
[----:B------:R-:W-:Y:S01]  /*0970*/  HFMA2.BF16_V2 R8, R8.H0_H0, 1, 1, R9.H0_H0 ;  /* 0x3f803f8008087831 */ /* 0x000fe20000240809 */
[----:B------:R-:W-:Y:S01]  /*0980*/  IADD3 R9, R19, 0x80, RZ ;  /* 0x0000008013097810 */ /* 0x000fe20007ffe0ff */
[----:B------:R-:W-:-:S05]  /*0990*/  HFMA2.BF16_V2 R6, R6.H1_H1, -1, -1, R6.H0_H0 ;  /* 0xbf80bf8006067831 */ /* 0x000fca0000240c06 */
[----:B------:R0:W-:Y:S04]  /*09a0*/  @!P0 STG.E.U16 [R14.64], R6 ;  /* 0x000000060e008986 */ /* 0x0001e8000c101504 */
[----:B------:R0:W-:Y:S01]  /*09b0*/  @!P0 STG.E.U16 [R16.64], R8 ;  /* 0x0000000810008986 */ /* 0x0001e2000c101504 */
[----:B------:R-:W-:-:S04]  /*09c0*/  PLOP3.LUT P0, PT, PT, PT, PT, 0x8, 0x0 ;  /* 0x000000000000781c */ /* 0x000fc80003f0e170 */
.L_x_2:
[----:B------:R-:W-:-:S13]  /*09d0*/  ISETP.LT.OR P0, PT, R3, R0, P0 ;  /* 0x000000000300720c */ /* 0x000fda0000701670 */
[----:B------:R-:W-:Y:S05]  /*09e0*/  @!P0 EXIT ;  /* 0x000000000000894d */ /* 0x000fea0003800000 */
[C---:B------:R-:W-:Y:S01]  /*09f0*/  IADD3 R3, R9.reuse, 0x40, RZ ;  /* 0x0000004009037810 */ /* 0x040fe20007ffe0ff */
[----:B0-----:R-:W-:-:S04]  /*0a00*/  IMAD.WIDE R8, R9, R2, c[0x0][0x160] ;  /* 0x0000580009087625 */ /* 0x001fc800078e0202 */
[----:B------:R-:W-:Y:S01]  /*0a10*/  IMAD.WIDE R2, R3, R2, c[0x0][0x160] ;  /* 0x0000580003027625 */ /* 0x000fe200078e0202 */
[----:B------:R-:W2:Y:S04]  /*0a20*/  LDG.E.U16 R11, [R8.64] ;  /* 0x00000004080b7981 */ /* 0x000ea8000c1e1500 */
[----:B------:R-:W3:Y:S01]  /*0a30*/  LDG.E.U16 R6, [R2.64] ;  /* 0x0000000402067981 */ /* 0x000ee2000c1e1500 */
[----:B-----5:R-:W-:Y:S02]  /*0a40*/  PRMT R7, R7, 0x5410, R4 ;  /* 0x0000541007077816 */ /* 0x020fe40000000004 */
[----:B------:R-:W-:Y:S01]  /*0a50*/  ISETP.NE.AND P0, PT, R5, RZ, PT ;  /* 0x000000ff0500720c */ /* 0x000fe20003f05270 */
[----:B--2---:R-:W-:Y:S01]  /*0a60*/  HFMA2.BF16_V2 R4, R11.H0_H0, R4.H0_H0, -RZ.H0_H0 ;  /* 0x200000040b047231 */ /* 0x004fe200003408ff */
[----:B---3--:R-:W-:-:S05]  /*0a70*/  PRMT R0, R11, 0x5410, R6 ;  /* 0x000054100b007816 */ /* 0x008fca0000000006 */
[-C--:B------:R-:W-:Y:S02]  /*0a80*/  HFMA2.BF16_V2 R0, R0, R7.reuse, -RZ.H0_H0 ;  /* 0x0000000700007231 */ /* 0x080fe400003400ff */
[----:B------:R-:W-:Y:S02]  /*0a90*/  HFMA2.BF16_V2 R7, R6.H0_H0, R7.H0_H0, -RZ.H0_H0 ;  /* 0x2000000706077231 */ /* 0x000fe400003408ff */
[----:B------:R-:W-:Y:S02]  /*0aa0*/  HFMA2.BF16_V2 R0, R0.H1_H1, -1, -1, R0.H0_H0 ;  /* 0xbf80bf8000007831 */ /* 0x000fe40000240c00 */
[----:B------:R-:W-:-:S03]  /*0ab0*/  HFMA2.BF16_V2 R4, R7.H0_H0, 1, 1, R4.H0_H0 ;  /* 0x3f803f8007047831 */ /* 0x000fc60000240804 */
[----:B------:R0:W-:Y:S01]  /*0ac0*/  @!P0 STG.E.U16 [R8.64], R0 ;  /* 0x0000000008008986 */ /* 0x0001e2000c101504 */
[----:B------:R-:W-:Y:S05]  /*0ad0*/  @P0 EXIT ;  /* 0x000000000000094d */ /* 0x000fea0003800000 */
[----:B------:R-:W-:Y:S01]  /*0ae0*/  STG.E.U16 [R2.64], R4 ;  /* 0x0000000402007986 */ /* 0x000fe2000c101504 */
[----:B------:R-:W-:Y:S05]  /*0af0*/  EXIT ;  /* 0x000000000000794d */ /* 0x000fea0003800000 */
.L_x_3:
[----:B------:R-:W-:-:S00]  /*0b00*/  BRA `(.L_x_3) ;  /* 0xfffffff000007947 */ /* 0x000fc0000383ffff */
[----:B------:R-:W-:-:S00]  /*0b10*/  NOP ;  /* 0x0000000000007918 */ /* 0x000fc00000000000 */
        /* <DEDUP_REMOVED lines=14> */
.L_x_4:
